//
// Generated by NVIDIA NVVM Compiler
//
// Compiler Build ID: CL-36424714
// Cuda compilation tools, release 13.0, V13.0.88
// Based on NVVM 20.0.0
//

.version 9.0
.target sm_100
.address_size 64

	// .globl	_Z13convolution3DPKfS0_Pf4int3S2_
.extern .shared .align 16 .b8 sharedIndexes[];

.visible .entry _Z13convolution3DPKfS0_Pf4int3S2_(
	.param .u64 .ptr .align 1 _Z13convolution3DPKfS0_Pf4int3S2__param_0,
	.param .u64 .ptr .align 1 _Z13convolution3DPKfS0_Pf4int3S2__param_1,
	.param .u64 .ptr .align 1 _Z13convolution3DPKfS0_Pf4int3S2__param_2,
	.param .align 4 .b8 _Z13convolution3DPKfS0_Pf4int3S2__param_3[12],
	.param .align 4 .b8 _Z13convolution3DPKfS0_Pf4int3S2__param_4[12]
)
{
	.reg .pred 	%p<130>;
	.reg .b32 	%r<125>;
	.reg .b32 	%f<104>;
	.reg .b64 	%rd<19>;

	ld.param.u64 	%rd5, [_Z13convolution3DPKfS0_Pf4int3S2__param_0];
	ld.param.u32 	%r4, [_Z13convolution3DPKfS0_Pf4int3S2__param_4];
	ld.param.u32 	%r5, [_Z13convolution3DPKfS0_Pf4int3S2__param_4+4];
	ld.param.u32 	%r6, [_Z13convolution3DPKfS0_Pf4int3S2__param_4+8];
	ld.param.u32 	%r1, [_Z13convolution3DPKfS0_Pf4int3S2__param_3];
	ld.param.u64 	%rd7, [_Z13convolution3DPKfS0_Pf4int3S2__param_1];
	ld.param.u64 	%rd6, [_Z13convolution3DPKfS0_Pf4int3S2__param_2];
	ld.param.u32 	%r50, [_Z13convolution3DPKfS0_Pf4int3S2__param_3+8];
	ld.param.u32 	%r51, [_Z13convolution3DPKfS0_Pf4int3S2__param_3+4];
	cvta.to.global.u64 	%rd1, %rd7;
	mov.u32 	%r52, %tid.x;
	mov.u32 	%r53, %tid.y;
	mov.u32 	%r54, %ctaid.x;
	mov.u32 	%r55, %tid.z;
	mov.u32 	%r56, %ctaid.y;
	mad.lo.s32 	%r57, %r56, %r55, %r53;
	mad.lo.s32 	%r58, %r57, %r54, %r52;
	mov.u32 	%r59, %ntid.x;
	mad.lo.s32 	%r7, %r54, %r59, %r52;
	mov.u32 	%r60, %ntid.y;
	mad.lo.s32 	%r61, %r56, %r60, %r53;
	mov.u32 	%r62, %ctaid.z;
	mov.u32 	%r63, %ntid.z;
	mad.lo.s32 	%r64, %r62, %r63, %r55;
	setp.ge.u32 	%p2, %r7, %r1;
	setp.ge.u32 	%p3, %r61, %r51;
	or.pred  	%p4, %p2, %p3;
	setp.ge.u32 	%p5, %r64, %r50;
	shl.b32 	%r65, %r58, 2;
	mov.u32 	%r66, sharedIndexes;
	add.s32 	%r10, %r66, %r65;
	or.pred  	%p6, %p4, %p5;
	@%p6 bra 	$L__BB0_2;
	cvta.to.global.u64 	%rd8, %rd5;
	mad.lo.s32 	%r68, %r51, %r64, %r61;
	mad.lo.s32 	%r69, %r68, %r1, %r7;
	mul.wide.u32 	%rd9, %r69, 4;
	add.s64 	%rd10, %rd8, %rd9;
	ld.global.f32 	%f41, [%rd10];
	st.shared.f32 	[%r10], %f41;
	bra.uni 	$L__BB0_3;
$L__BB0_2:
	mov.b32 	%r67, 0;
	st.shared.u32 	[%r10], %r67;
$L__BB0_3:
	shr.u32 	%r70, %r4, 31;
	add.s32 	%r71, %r4, %r70;
	shr.s32 	%r11, %r71, 1;
	shr.u32 	%r72, %r5, 31;
	add.s32 	%r73, %r5, %r72;
	shr.s32 	%r12, %r73, 1;
	shr.u32 	%r74, %r6, 31;
	add.s32 	%r75, %r6, %r74;
	shr.s32 	%r13, %r75, 1;
	bar.sync 	0;
	setp.lt.s32 	%p7, %r6, -1;
	mov.f32 	%f102, 0f00000000;
	@%p7 bra 	$L__BB0_50;
	min.s32 	%r76, %r5, %r4;
	setp.lt.s32 	%p8, %r76, -1;
	@%p8 bra 	$L__BB0_50;
	neg.s32 	%r116, %r13;
	abs.s32 	%r77, %r11;
	abs.s32 	%r15, %r12;
	add.s32 	%r16, %r11, %r77;
	add.s32 	%r78, %r16, 1;
	and.b32  	%r17, %r78, 7;
	add.s32 	%r18, %r17, -1;
	and.b32  	%r19, %r78, 3;
	and.b32  	%r20, %r16, 1;
	and.b32  	%r79, %r78, -8;
	neg.s32 	%r21, %r79;
	neg.s32 	%r22, %r11;
	mov.f32 	%f102, 0f00000000;
$L__BB0_6:
	neg.s32 	%r117, %r12;
	add.s32 	%r80, %r116, %r64;
	setp.gt.s32 	%p9, %r80, -1;
	setp.lt.s32 	%p10, %r80, %r51;
	and.pred  	%p1, %p9, %p10;
	add.s32 	%r81, %r116, %r13;
	mad.lo.s32 	%r25, %r81, %r5, %r12;
$L__BB0_7:
	mov.u32 	%r26, %r117;
	setp.lt.u32 	%p11, %r16, 7;
	add.s32 	%r27, %r26, %r61;
	add.s32 	%r82, %r25, %r26;
	mul.lo.s32 	%r118, %r82, %r4;
	add.s32 	%r29, %r118, %r11;
	mov.u32 	%r123, %r22;
	@%p11 bra 	$L__BB0_27;
	sub.s32 	%r119, %r7, %r11;
	sub.s32 	%r121, 3, %r11;
	mov.u32 	%r120, %r21;
$L__BB0_9:
	.pragma "nounroll";
	setp.lt.s32 	%p12, %r27, %r51;
	setp.lt.s32 	%p13, %r119, %r1;
	or.b32  	%r83, %r119, %r27;
	setp.gt.s32 	%p14, %r83, -1;
	and.pred  	%p15, %p13, %p12;
	and.pred  	%p16, %p15, %p14;
	and.pred  	%p17, %p16, %p1;
	mul.wide.s32 	%rd11, %r118, 4;
	add.s64 	%rd2, %rd1, %rd11;
	not.pred 	%p18, %p17;
	@%p18 bra 	$L__BB0_11;
	ld.shared.f32 	%f46, [%r10];
	ld.global.f32 	%f47, [%rd2];
	fma.rn.f32 	%f102, %f46, %f47, %f102;
$L__BB0_11:
	add.s32 	%r84, %r119, 1;
	setp.lt.s32 	%p20, %r84, %r1;
	or.b32  	%r85, %r84, %r27;
	setp.gt.s32 	%p21, %r85, -1;
	and.pred  	%p22, %p20, %p12;
	and.pred  	%p23, %p22, %p21;
	and.pred  	%p24, %p23, %p1;
	not.pred 	%p25, %p24;
	@%p25 bra 	$L__BB0_13;
	ld.shared.f32 	%f48, [%r10];
	ld.global.f32 	%f49, [%rd2+4];
	fma.rn.f32 	%f102, %f48, %f49, %f102;
$L__BB0_13:
	add.s32 	%r86, %r119, 2;
	setp.lt.s32 	%p27, %r86, %r1;
	or.b32  	%r87, %r86, %r27;
	setp.gt.s32 	%p28, %r87, -1;
	and.pred  	%p29, %p27, %p12;
	and.pred  	%p30, %p29, %p28;
	and.pred  	%p31, %p30, %p1;
	not.pred 	%p32, %p31;
	@%p32 bra 	$L__BB0_15;
	ld.shared.f32 	%f50, [%r10];
	ld.global.f32 	%f51, [%rd2+8];
	fma.rn.f32 	%f102, %f50, %f51, %f102;
$L__BB0_15:
	add.s32 	%r88, %r119, 3;
	setp.lt.s32 	%p34, %r88, %r1;
	or.b32  	%r89, %r88, %r27;
	setp.gt.s32 	%p35, %r89, -1;
	and.pred  	%p36, %p34, %p12;
	and.pred  	%p37, %p36, %p35;
	and.pred  	%p38, %p37, %p1;
	not.pred 	%p39, %p38;
	@%p39 bra 	$L__BB0_17;
	ld.shared.f32 	%f52, [%r10];
	ld.global.f32 	%f53, [%rd2+12];
	fma.rn.f32 	%f102, %f52, %f53, %f102;
$L__BB0_17:
	add.s32 	%r90, %r119, 4;
	setp.lt.s32 	%p41, %r90, %r1;
	or.b32  	%r91, %r90, %r27;
	setp.gt.s32 	%p42, %r91, -1;
	and.pred  	%p43, %p41, %p12;
	and.pred  	%p44, %p43, %p42;
	and.pred  	%p45, %p44, %p1;
	not.pred 	%p46, %p45;
	@%p46 bra 	$L__BB0_19;
	ld.shared.f32 	%f54, [%r10];
	ld.global.f32 	%f55, [%rd2+16];
	fma.rn.f32 	%f102, %f54, %f55, %f102;
$L__BB0_19:
	add.s32 	%r92, %r119, 5;
	setp.lt.s32 	%p48, %r92, %r1;
	or.b32  	%r93, %r92, %r27;
	setp.gt.s32 	%p49, %r93, -1;
	and.pred  	%p50, %p48, %p12;
	and.pred  	%p51, %p50, %p49;
	and.pred  	%p52, %p51, %p1;
	not.pred 	%p53, %p52;
	@%p53 bra 	$L__BB0_21;
	ld.shared.f32 	%f56, [%r10];
	ld.global.f32 	%f57, [%rd2+20];
	fma.rn.f32 	%f102, %f56, %f57, %f102;
$L__BB0_21:
	add.s32 	%r94, %r119, 6;
	setp.lt.s32 	%p55, %r94, %r1;
	or.b32  	%r95, %r94, %r27;
	setp.gt.s32 	%p56, %r95, -1;
	and.pred  	%p57, %p55, %p12;
	and.pred  	%p58, %p57, %p56;
	and.pred  	%p59, %p58, %p1;
	not.pred 	%p60, %p59;
	@%p60 bra 	$L__BB0_23;
	ld.shared.f32 	%f58, [%r10];
	ld.global.f32 	%f59, [%rd2+24];
	fma.rn.f32 	%f102, %f58, %f59, %f102;
$L__BB0_23:
	add.s32 	%r96, %r119, 7;
	setp.lt.s32 	%p62, %r96, %r1;
	or.b32  	%r97, %r96, %r27;
	setp.gt.s32 	%p63, %r97, -1;
	and.pred  	%p64, %p62, %p12;
	and.pred  	%p65, %p64, %p63;
	and.pred  	%p66, %p65, %p1;
	not.pred 	%p67, %p66;
	@%p67 bra 	$L__BB0_25;
	ld.shared.f32 	%f60, [%r10];
	ld.global.f32 	%f61, [%rd2+28];
	fma.rn.f32 	%f102, %f60, %f61, %f102;
$L__BB0_25:
	add.s32 	%r121, %r121, 8;
	add.s32 	%r120, %r120, 8;
	add.s32 	%r119, %r119, 8;
	add.s32 	%r118, %r118, 8;
	setp.ne.s32 	%p68, %r120, 0;
	@%p68 bra 	$L__BB0_9;
	add.s32 	%r123, %r121, -3;
$L__BB0_27:
	setp.eq.s32 	%p69, %r17, 0;
	@%p69 bra 	$L__BB0_48;
	setp.lt.u32 	%p70, %r18, 3;
	@%p70 bra 	$L__BB0_38;
	setp.lt.s32 	%p71, %r27, %r51;
	add.s32 	%r42, %r123, %r7;
	setp.lt.s32 	%p72, %r42, %r1;
	or.b32  	%r98, %r42, %r27;
	setp.gt.s32 	%p73, %r98, -1;
	and.pred  	%p74, %p72, %p71;
	and.pred  	%p75, %p74, %p73;
	and.pred  	%p76, %p75, %p1;
	add.s32 	%r99, %r29, %r123;
	mul.wide.s32 	%rd12, %r99, 4;
	add.s64 	%rd3, %rd1, %rd12;
	not.pred 	%p77, %p76;
	@%p77 bra 	$L__BB0_31;
	ld.shared.f32 	%f63, [%r10];
	ld.global.f32 	%f64, [%rd3];
	fma.rn.f32 	%f102, %f63, %f64, %f102;
$L__BB0_31:
	add.s32 	%r100, %r42, 1;
	setp.lt.s32 	%p79, %r100, %r1;
	or.b32  	%r101, %r100, %r27;
	setp.gt.s32 	%p80, %r101, -1;
	and.pred  	%p81, %p79, %p71;
	and.pred  	%p82, %p81, %p80;
	and.pred  	%p83, %p82, %p1;
	not.pred 	%p84, %p83;
	@%p84 bra 	$L__BB0_33;
	ld.shared.f32 	%f65, [%r10];
	ld.global.f32 	%f66, [%rd3+4];
	fma.rn.f32 	%f102, %f65, %f66, %f102;
$L__BB0_33:
	add.s32 	%r102, %r42, 2;
	setp.lt.s32 	%p86, %r102, %r1;
	or.b32  	%r103, %r102, %r27;
	setp.gt.s32 	%p87, %r103, -1;
	and.pred  	%p88, %p86, %p71;
	and.pred  	%p89, %p88, %p87;
	and.pred  	%p90, %p89, %p1;
	not.pred 	%p91, %p90;
	@%p91 bra 	$L__BB0_35;
	ld.shared.f32 	%f67, [%r10];
	ld.global.f32 	%f68, [%rd3+8];
	fma.rn.f32 	%f102, %f67, %f68, %f102;
$L__BB0_35:
	add.s32 	%r104, %r42, 3;
	setp.lt.s32 	%p93, %r104, %r1;
	or.b32  	%r105, %r104, %r27;
	setp.gt.s32 	%p94, %r105, -1;
	and.pred  	%p95, %p93, %p71;
	and.pred  	%p96, %p95, %p94;
	and.pred  	%p97, %p96, %p1;
	not.pred 	%p98, %p97;
	@%p98 bra 	$L__BB0_37;
	ld.shared.f32 	%f69, [%r10];
	ld.global.f32 	%f70, [%rd3+12];
	fma.rn.f32 	%f102, %f69, %f70, %f102;
$L__BB0_37:
	add.s32 	%r123, %r123, 4;
$L__BB0_38:
	setp.eq.s32 	%p99, %r19, 0;
	@%p99 bra 	$L__BB0_48;
	setp.eq.s32 	%p100, %r19, 1;
	@%p100 bra 	$L__BB0_45;
	setp.lt.s32 	%p101, %r27, %r51;
	add.s32 	%r45, %r123, %r7;
	setp.lt.s32 	%p102, %r45, %r1;
	or.b32  	%r106, %r45, %r27;
	setp.gt.s32 	%p103, %r106, -1;
	and.pred  	%p104, %p102, %p101;
	and.pred  	%p105, %p104, %p103;
	and.pred  	%p106, %p105, %p1;
	add.s32 	%r107, %r29, %r123;
	mul.wide.s32 	%rd13, %r107, 4;
	add.s64 	%rd4, %rd1, %rd13;
	not.pred 	%p107, %p106;
	@%p107 bra 	$L__BB0_42;
	ld.shared.f32 	%f72, [%r10];
	ld.global.f32 	%f73, [%rd4];
	fma.rn.f32 	%f102, %f72, %f73, %f102;
$L__BB0_42:
	add.s32 	%r108, %r45, 1;
	setp.lt.s32 	%p109, %r108, %r1;
	or.b32  	%r109, %r108, %r27;
	setp.gt.s32 	%p110, %r109, -1;
	and.pred  	%p111, %p109, %p101;
	and.pred  	%p112, %p111, %p110;
	and.pred  	%p113, %p112, %p1;
	not.pred 	%p114, %p113;
	@%p114 bra 	$L__BB0_44;
	ld.shared.f32 	%f74, [%r10];
	ld.global.f32 	%f75, [%rd4+4];
	fma.rn.f32 	%f102, %f74, %f75, %f102;
$L__BB0_44:
	add.s32 	%r123, %r123, 2;
$L__BB0_45:
	setp.ne.s32 	%p115, %r20, 0;
	@%p115 bra 	$L__BB0_48;
	setp.lt.s32 	%p116, %r27, %r51;
	add.s32 	%r110, %r123, %r7;
	setp.lt.s32 	%p117, %r110, %r1;
	or.b32  	%r111, %r110, %r27;
	setp.gt.s32 	%p118, %r111, -1;
	and.pred  	%p119, %p117, %p116;
	and.pred  	%p120, %p119, %p118;
	and.pred  	%p121, %p120, %p1;
	not.pred 	%p122, %p121;
	@%p122 bra 	$L__BB0_48;
	add.s32 	%r112, %r29, %r123;
	ld.shared.f32 	%f76, [%r10];
	mul.wide.s32 	%rd14, %r112, 4;
	add.s64 	%rd15, %rd1, %rd14;
	ld.global.f32 	%f77, [%rd15];
	fma.rn.f32 	%f102, %f76, %f77, %f102;
$L__BB0_48:
	add.s32 	%r117, %r26, 1;
	setp.ne.s32 	%p123, %r26, %r15;
	@%p123 bra 	$L__BB0_7;
	add.s32 	%r49, %r116, 1;
	abs.s32 	%r113, %r13;
	setp.ne.s32 	%p124, %r116, %r113;
	mov.u32 	%r116, %r49;
	@%p124 bra 	$L__BB0_6;
$L__BB0_50:
	setp.ge.u32 	%p125, %r64, %r50;
	setp.ge.u32 	%p126, %r61, %r51;
	setp.ge.u32 	%p127, %r7, %r1;
	or.pred  	%p128, %p125, %p126;
	or.pred  	%p129, %p127, %p128;
	@%p129 bra 	$L__BB0_52;
	mad.lo.s32 	%r114, %r51, %r64, %r61;
	mad.lo.s32 	%r115, %r114, %r1, %r7;
	cvta.to.global.u64 	%rd16, %rd6;
	mul.wide.s32 	%rd17, %r115, 4;
	add.s64 	%rd18, %rd16, %rd17;
	st.global.f32 	[%rd18], %f102;
$L__BB0_52:
	ret;

}


// ===== COMPILED SASS (sm_100) =====

	.target	sm_100

	.elftype	@"ET_EXEC"


//--------------------- .note.nv.tkinfo           --------------------------
	.section	.note.nv.tkinfo,"",@"SHT_NOTE"
	.sectionflags	@"SHF_NOTE_NV_TKINFO"
	.tkinfo
        /*0018*/ 	.word	0x00000002
        /*0030*/ 	.string	""
        /*0030*/ 	.string	"ptxas"
        /*0030*/ 	.string	"Cuda compilation tools, release 13.0, V13.0.88"
        /*0030*/ 	.string	"Build cuda_13.0.r13.0/compiler.36424714_0"
        /*0030*/ 	.string	"-arch sm_100 -m 64 "



//--------------------- .note.nv.cuinfo           --------------------------
	.section	.note.nv.cuinfo,"",@"SHT_NOTE"
	.sectionflags	@"SHF_NOTE_NV_CUINFO"
        /*0018*/ 	.short	0x0002
        /*001a*/ 	.short	0x0064
        /*001c*/ 	.short	0x0082
	.zero		2


//--------------------- .nv.info                  --------------------------
	.section	.nv.info,"",@"SHT_CUDA_INFO"
	.align	4


	//----- nvinfo : EIATTR_REGCOUNT
	.align		4
        /*0000*/ 	.byte	0x04, 0x2f
        /*0002*/ 	.short	(.L_1 - .L_0)
	.align		4
.L_0:
        /*0004*/ 	.word	index@(_Z13convolution3DPKfS0_Pf4int3S2_)
        /*0008*/ 	.word	0x0000001f


	//----- nvinfo : EIATTR_FRAME_SIZE
	.align		4
.L_1:
        /*000c*/ 	.byte	0x04, 0x11
        /*000e*/ 	.short	(.L_3 - .L_2)
	.align		4
.L_2:
        /*0010*/ 	.word	index@(_Z13convolution3DPKfS0_Pf4int3S2_)
        /*0014*/ 	.word	0x00000000


	//----- nvinfo : EIATTR_MIN_STACK_SIZE
	.align		4
.L_3:
        /*0018*/ 	.byte	0x04, 0x12
        /*001a*/ 	.short	(.L_5 - .L_4)
	.align		4
.L_4:
        /*001c*/ 	.word	index@(_Z13convolution3DPKfS0_Pf4int3S2_)
        /*0020*/ 	.word	0x00000000
.L_5:


//--------------------- .nv.compat                --------------------------
	.section	.nv.compat,"",@"SHT_CUDA_COMPAT_INFO"
	.align	4
        /*0000*/ 	.byte	0x02, 0x09, 0x00, 0x00, 0x02, 0x02, 0x01, 0x00, 0x02, 0x05, 0x05, 0x00, 0x03, 0x07, 0x01, 0x01
        /*0010*/ 	.byte	0x02, 0x03, 0x00, 0x00, 0x02, 0x06, 0x01, 0x00, 0x04, 0x0b, 0x08, 0x00, 0x09, 0x00, 0x00, 0x00
        /*0020*/ 	.byte	0x00, 0x00, 0x00, 0x00


//--------------------- .nv.info._Z13convolution3DPKfS0_Pf4int3S2_ --------------------------
	.section	.nv.info._Z13convolution3DPKfS0_Pf4int3S2_,"",@"SHT_CUDA_INFO"
	.sectionflags	@""
	.align	4


	//----- nvinfo : EIATTR_CUDA_API_VERSION
	.align		4
        /*0000*/ 	.byte	0x04, 0x37
        /*0002*/ 	.short	(.L_7 - .L_6)
.L_6:
        /*0004*/ 	.word	0x00000082


	//----- nvinfo : EIATTR_KPARAM_INFO
	.align		4
.L_7:
        /*0008*/ 	.byte	0x04, 0x17
        /*000a*/ 	.short	(.L_9 - .L_8)
.L_8:
        /*000c*/ 	.word	0x00000000
        /*0010*/ 	.short	0x0004
        /*0012*/ 	.short	0x0024
        /*0014*/ 	.byte	0x00, 0xf0, 0x31, 0x00


	//----- nvinfo : EIATTR_KPARAM_INFO
	.align		4
.L_9:
        /*0018*/ 	.byte	0x04, 0x17
        /*001a*/ 	.short	(.L_11 - .L_10)
.L_10:
        /*001c*/ 	.word	0x00000000
        /*0020*/ 	.short	0x0003
        /*0022*/ 	.short	0x0018
        /*0024*/ 	.byte	0x00, 0xf0, 0x31, 0x00


	//----- nvinfo : EIATTR_KPARAM_INFO
	.align		4
.L_11:
        /*0028*/ 	.byte	0x04, 0x17
        /*002a*/ 	.short	(.L_13 - .L_12)
.L_12:
        /*002c*/ 	.word	0x00000000
        /*0030*/ 	.short	0x0002
        /*0032*/ 	.short	0x0010
        /*0034*/ 	.byte	0x00, 0xf5, 0x21, 0x00


	//----- nvinfo : EIATTR_KPARAM_INFO
	.align		4
.L_13:
        /*0038*/ 	.byte	0x04, 0x17
        /*003a*/ 	.short	(.L_15 - .L_14)
.L_14:
        /*003c*/ 	.word	0x00000000
        /*0040*/ 	.short	0x0001
        /*0042*/ 	.short	0x0008
        /*0044*/ 	.byte	0x00, 0xf5, 0x21, 0x00


	//----- nvinfo : EIATTR_KPARAM_INFO
	.align		4
.L_15:
        /*0048*/ 	.byte	0x04, 0x17
        /*004a*/ 	.short	(.L_17 - .L_16)
.L_16:
        /*004c*/ 	.word	0x00000000
        /*0050*/ 	.short	0x0000
        /*0052*/ 	.short	0x0000
        /*0054*/ 	.byte	0x00, 0xf5, 0x21, 0x00


	//----- nvinfo : EIATTR_SPARSE_MMA_MASK
	.align		4
.L_17:
        /*0058*/ 	.byte	0x03, 0x50
        /*005a*/ 	.short	0x0000


	//----- nvinfo : EIATTR_MAXREG_COUNT
	.align		4
        /*005c*/ 	.byte	0x03, 0x1b
        /*005e*/ 	.short	0x00ff


	//----- nvinfo : EIATTR_NUM_BARRIERS
	.align		4
        /*0060*/ 	.byte	0x02, 0x4c
        /*0062*/ 	.byte	0x01
	.zero		1


	//----- nvinfo : EIATTR_MERCURY_ISA_VERSION
	.align		4
        /*0064*/ 	.byte	0x03, 0x5f
        /*0066*/ 	.short	0x0101


	//----- nvinfo : EIATTR_VRC_CTA_INIT_COUNT
	.align		4
        /*0068*/ 	.byte	0x02, 0x4a
	.zero		1
	.zero		1


	//----- nvinfo : EIATTR_EXIT_INSTR_OFFSETS
	.align		4
        /*006c*/ 	.byte	0x04, 0x1c
        /*006e*/ 	.short	(.L_19 - .L_18)


	//   ....[0]....
.L_18:
        /*0070*/ 	.word	0x00001010


	//   ....[1]....
        /*0074*/ 	.word	0x00001070


	//----- nvinfo : EIATTR_CRS_STACK_SIZE
	.align		4
.L_19:
        /*0078*/ 	.byte	0x04, 0x1e
        /*007a*/ 	.short	(.L_21 - .L_20)
.L_20:
        /*007c*/ 	.word	0x00000000


	//----- nvinfo : EIATTR_CBANK_PARAM_SIZE
	.align		4
.L_21:
        /*0080*/ 	.byte	0x03, 0x19
        /*0082*/ 	.short	0x0030


	//----- nvinfo : EIATTR_PARAM_CBANK
	.align		4
        /*0084*/ 	.byte	0x04, 0x0a
        /*0086*/ 	.short	(.L_23 - .L_22)
	.align		4
.L_22:
        /*0088*/ 	.word	index@(.nv.constant0._Z13convolution3DPKfS0_Pf4int3S2_)
        /*008c*/ 	.short	0x0380
        /*008e*/ 	.short	0x0030


	//----- nvinfo : EIATTR_SW_WAR
	.align		4
.L_23:
        /*0090*/ 	.byte	0x04, 0x36
        /*0092*/ 	.short	(.L_25 - .L_24)
.L_24:
        /*0094*/ 	.word	0x00000008
.L_25:


//--------------------- .nv.callgraph             --------------------------
	.section	.nv.callgraph,"",@"SHT_CUDA_CALLGRAPH"
	.align	4
	.sectionentsize	8
	.align		4
        /*0000*/ 	.word	0x00000000
	.align		4
        /*0004*/ 	.word	0xffffffff
	.align		4
        /*0008*/ 	.word	0x00000000
	.align		4
        /*000c*/ 	.word	0xfffffffe
	.align		4
        /*0010*/ 	.word	0x00000000
	.align		4
        /*0014*/ 	.word	0xfffffffd
	.align		4
        /*0018*/ 	.word	0x00000000
	.align		4
        /*001c*/ 	.word	0xfffffffc


//--------------------- .text._Z13convolution3DPKfS0_Pf4int3S2_ --------------------------
	.section	.text._Z13convolution3DPKfS0_Pf4int3S2_,"ax",@progbits
	.align	128
        .global         _Z13convolution3DPKfS0_Pf4int3S2_
        .type           _Z13convolution3DPKfS0_Pf4int3S2_,@function
        .size           _Z13convolution3DPKfS0_Pf4int3S2_,(.L_x_10 - _Z13convolution3DPKfS0_Pf4int3S2_)
        .other          _Z13convolution3DPKfS0_Pf4int3S2_,@"STO_CUDA_ENTRY STV_DEFAULT"
_Z13convolution3DPKfS0_Pf4int3S2_:
.text._Z13convolution3DPKfS0_Pf4int3S2_:
[----:B------:R-:W-:Y:S01]  /*0000*/  LDC R1, c[0x0][0x37c] ;  /* 0x0000df00ff017b82 */ /* 0x000fe20000000800 */
[----:B------:R-:W0:Y:S07]  /*0010*/  S2R R4, SR_TID.Y ;  /* 0x0000000000047919 */ /* 0x000e2e0000002200 */
[----:B------:R-:W1:Y:S01]  /*0020*/  LDC R0, c[0x0][0x360] ;  /* 0x0000d800ff007b82 */ /* 0x000e620000000800 */
[----:B------:R-:W2:Y:S01]  /*0030*/  LDCU.64 UR10, c[0x0][0x398] ;  /* 0x00007300ff0a77ac */ /* 0x000ea20008000a00 */
[----:B------:R-:W1:Y:S01]  /*0040*/  S2R R7, SR_TID.X ;  /* 0x0000000000077919 */ /* 0x000e620000002100 */
[----:B------:R-:W3:Y:S01]  /*0050*/  LDCU UR6, c[0x0][0x3a0] ;  /* 0x00007400ff0677ac */ /* 0x000ee20008000800 */
[----:B------:R-:W4:Y:S04]  /*0060*/  S2R R9, SR_TID.Z ;  /* 0x0000000000097919 */ /* 0x000f280000002300 */
[----:B------:R-:W0:Y:S08]  /*0070*/  S2UR UR4, SR_CTAID.Y ;  /* 0x00000000000479c3 */ /* 0x000e300000002600 */
[----:B------:R-:W0:Y:S08]  /*0080*/  LDC R3, c[0x0][0x364] ;  /* 0x0000d900ff037b82 */ /* 0x000e300000000800 */
[----:B------:R-:W1:Y:S08]  /*0090*/  S2UR UR8, SR_CTAID.X ;  /* 0x00000000000879c3 */ /* 0x000e700000002500 */
[----:B------:R-:W4:Y:S08]  /*00a0*/  S2UR UR5, SR_CTAID.Z ;  /* 0x00000000000579c3 */ /* 0x000f300000002700 */
[----:B------:R-:W4:Y:S01]  /*00b0*/  LDC R2, c[0x0][0x368] ;  /* 0x0000da00ff027b82 */ /* 0x000f220000000800 */
[----:B0-----:R-:W-:-:S05]  /*00c0*/  IMAD R16, R3, UR4, R4 ;  /* 0x0000000403107c24 */ /* 0x001fca000f8e0204 */
[----:B--2---:R-:W-:Y:S01]  /*00d0*/  ISETP.GE.U32.AND P0, PT, R16, UR11, PT ;  /* 0x0000000b10007c0c */ /* 0x004fe2000bf06070 */
[----:B-1----:R-:W-:-:S05]  /*00e0*/  IMAD R17, R0, UR8, R7 ;  /* 0x0000000800117c24 */ /* 0x002fca000f8e0207 */
[----:B------:R-:W-:Y:S01]  /*00f0*/  ISETP.GE.U32.OR P0, PT, R17, UR10, P0 ;  /* 0x0000000a11007c0c */ /* 0x000fe20008706470 */
[----:B----4-:R-:W-:-:S05]  /*0100*/  IMAD R15, R2, UR5, R9 ;  /* 0x00000005020f7c24 */ /* 0x010fca000f8e0209 */
[----:B---3--:R-:W-:Y:S01]  /*0110*/  ISETP.GE.U32.OR P0, PT, R15, UR6, P0 ;  /* 0x000000060f007c0c */ /* 0x008fe20008706470 */
[----:B------:R-:W0:-:S12]  /*0120*/  LDCU.64 UR6, c[0x0][0x358] ;  /* 0x00006b00ff0677ac */ /* 0x000e180008000a00 */
[----:B------:R-:W1:Y:S01]  /*0130*/  @!P0 LDC.64 R2, c[0x0][0x380] ;  /* 0x0000e000ff028b82 */ /* 0x000e620000000a00 */
[----:B------:R-:W-:-:S04]  /*0140*/  @!P0 IMAD R0, R15, UR11, R16 ;  /* 0x0000000b0f008c24 */ /* 0x000fc8000f8e0210 */
[----:B------:R-:W-:-:S04]  /*0150*/  @!P0 IMAD R5, R0, UR10, R17 ;  /* 0x0000000a00058c24 */ /* 0x000fc8000f8e0211 */
[----:B-1----:R-:W-:-:S06]  /*0160*/  @!P0 IMAD.WIDE.U32 R2, R5, 0x4, R2 ;  /* 0x0000000405028825 */ /* 0x002fcc00078e0002 */
[----:B0-----:R-:W2:Y:S01]  /*0170*/  @!P0 LDG.E R3, desc[UR6][R2.64] ;  /* 0x0000000602038981 */ /* 0x001ea2000c1e1900 */
[----:B------:R-:W0:Y:S01]  /*0180*/  S2UR UR5, SR_CgaCtaId ;  /* 0x00000000000579c3 */ /* 0x000e220000008800 */
[----:B------:R-:W-:Y:S01]  /*0190*/  IMAD R0, R9, UR4, R4 ;  /* 0x0000000409007c24 */ /* 0x000fe2000f8e0204 */
[----:B------:R-:W-:Y:S01]  /*01a0*/  UMOV UR4, 0x400 ;  /* 0x0000040000047882 */ /* 0x000fe20000000000 */
[----:B------:R-:W-:Y:S02]  /*01b0*/  IMAD.MOV.U32 R13, RZ, RZ, RZ ;  /* 0x000000ffff0d7224 */ /* 0x000fe400078e00ff */
[----:B------:R-:W-:Y:S01]  /*01c0*/  IMAD R0, R0, UR8, R7 ;  /* 0x0000000800007c24 */ /* 0x000fe2000f8e0207 */
[----:B0-----:R-:W-:-:S06]  /*01d0*/  ULEA UR4, UR5, UR4, 0x18 ;  /* 0x0000000405047291 */ /* 0x001fcc000f8ec0ff */
[----:B------:R-:W-:-:S05]  /*01e0*/  LEA R14, R0, UR4, 0x2 ;  /* 0x00000004000e7c11 */ /* 0x000fca000f8e10ff */
[----:B------:R-:W0:Y:S02]  /*01f0*/  LDCU UR4, c[0x0][0x3ac] ;  /* 0x00007580ff0477ac */ /* 0x000e240008000800 */
[----:B0-----:R-:W-:Y:S01]  /*0200*/  UISETP.GE.AND UP0, UPT, UR4, -0x1, UPT ;  /* 0xffffffff0400788c */ /* 0x001fe2000bf06270 */
[----:B--2---:R0:W-:Y:S04]  /*0210*/  @!P0 STS [R14], R3 ;  /* 0x000000030e008388 */ /* 0x0041e80000000800 */
[----:B------:R0:W-:Y:S01]  /*0220*/  @P0 STS [R14], RZ ;  /* 0x000000ff0e000388 */ /* 0x0001e20000000800 */
[----:B------:R-:W-:Y:S06]  /*0230*/  BAR.SYNC.DEFER_BLOCKING 0x0 ;  /* 0x0000000000007b1d */ /* 0x000fec0000010000 */
[----:B------:R-:W-:Y:S05]  /*0240*/  BRA.U !UP0, `(.L_x_0) ;  /* 0x0000000d085c7547 */ /* 0x000fea000b800000 */
[----:B------:R-:W1:Y:S01]  /*0250*/  LDC R12, c[0x0][0x3a4] ;  /* 0x0000e900ff0c7b82 */ /* 0x000e620000000800 */
[----:B------:R-:W1:Y:S01]  /*0260*/  LDCU UR5, c[0x0][0x3a8] ;  /* 0x00007500ff0577ac */ /* 0x000e620008000800 */
[----:B------:R-:W-:Y:S01]  /*0270*/  ULEA.HI UR4, UR4, UR4, URZ, 0x1 ;  /* 0x0000000404047291 */ /* 0x000fe2000f8f08ff */
[C---:B-1----:R-:W-:Y:S02]  /*0280*/  VIMNMX R0, PT, PT, R12.reuse, UR5, PT ;  /* 0x000000050c007c48 */ /* 0x042fe4000bfe0100 */
[----:B------:R-:W-:Y:S02]  /*0290*/  LEA.HI R12, R12, R12, RZ, 0x1 ;  /* 0x0000000c0c0c7211 */ /* 0x000fe400078f08ff */
[----:B------:R-:W-:-:S13]  /*02a0*/  ISETP.GE.AND P0, PT, R0, -0x1, PT ;  /* 0xffffffff0000780c */ /* 0x000fda0003f06270 */
[----:B------:R-:W-:Y:S05]  /*02b0*/  @!P0 BRA `(.L_x_0) ;  /* 0x0000000c00408947 */ /* 0x000fea0003800000 */
[----:B------:R-:W-:Y:S01]  /*02c0*/  SHF.R.S32.HI R12, RZ, 0x1, R12 ;  /* 0x00000001ff0c7819 */ /* 0x000fe2000001140c */
[----:B------:R-:W-:Y:S01]  /*02d0*/  USHF.R.S32.HI UR4, URZ, 0x1, UR4 ;  /* 0x00000001ff047899 */ /* 0x000fe20008011404 */
[----:B------:R-:W-:Y:S02]  /*02e0*/  IMAD.MOV.U32 R13, RZ, RZ, RZ ;  /* 0x000000ffff0d7224 */ /* 0x000fe400078e00ff */
[----:B------:R-:W-:Y:S01]  /*02f0*/  IABS R11, R12 ;  /* 0x0000000c000b7213 */ /* 0x000fe20000000000 */
[----:B------:R-:W-:-:S04]  /*0300*/  UIADD3 UR4, UPT, UPT, -UR4, URZ, URZ ;  /* 0x000000ff04047290 */ /* 0x000fc8000fffe1ff */
[----:B------:R-:W-:-:S04]  /*0310*/  IMAD.IADD R11, R12, 0x1, R11 ;  /* 0x000000010c0b7824 */ /* 0x000fc800078e020b */
[----:B------:R-:W-:-:S05]  /*0320*/  VIADD R10, R11, 0x1 ;  /* 0x000000010b0a7836 */ /* 0x000fca0000000000 */
[C---:B------:R-:W-:Y:S02]  /*0330*/  LOP3.LUT R0, R10.reuse, 0x7, RZ, 0xc0, !PT ;  /* 0x000000070a007812 */ /* 0x040fe400078ec0ff */
[C---:B------:R-:W-:Y:S02]  /*0340*/  LOP3.LUT R9, R10.reuse, 0xfffffff8, RZ, 0xc0, !PT ;  /* 0xfffffff80a097812 */ /* 0x040fe400078ec0ff */
[----:B------:R-:W-:Y:S01]  /*0350*/  LOP3.LUT R10, R10, 0x3, RZ, 0xc0, !PT ;  /* 0x000000030a0a7812 */ /* 0x000fe200078ec0ff */
[----:B------:R-:W-:Y:S02]  /*0360*/  VIADD R0, R0, 0xffffffff ;  /* 0xffffffff00007836 */ /* 0x000fe40000000000 */
[----:B------:R-:W-:-:S03]  /*0370*/  IMAD.MOV R9, RZ, RZ, -R9 ;  /* 0x000000ffff097224 */ /* 0x000fc600078e0a09 */
[----:B------:R-:W-:-:S13]  /*0380*/  ISETP.GE.U32.AND P3, PT, R0, 0x3, PT ;  /* 0x000000030000780c */ /* 0x000fda0003f66070 */
.L_x_8:
[----:B------:R-:W1:Y:S01]  /*0390*/  LDC R0, c[0x0][0x3ac] ;  /* 0x0000eb00ff007b82 */ /* 0x000e620000000800 */
[----:B------:R-:W2:Y:S01]  /*03a0*/  LDCU UR5, c[0x0][0x39c] ;  /* 0x00007380ff0577ac */ /* 0x000ea20008000800 */
[----:B------:R-:W-:Y:S01]  /*03b0*/  VIADD R4, R15, UR4 ;  /* 0x000000040f047c36 */ /* 0x000fe20008000000 */
[----:B------:R-:W3:Y:S05]  /*03c0*/  LDCU UR8, c[0x0][0x3a8] ;  /* 0x00007500ff0877ac */ /* 0x000eea0008000800 */
[----:B------:R-:W4:Y:S01]  /*03d0*/  LDC R2, c[0x0][0x3a8] ;  /* 0x0000ea00ff027b82 */ /* 0x000f220000000800 */
[----:B--2---:R-:W-:-:S04]  /*03e0*/  ISETP.GE.AND P0, PT, R4, UR5, PT ;  /* 0x0000000504007c0c */ /* 0x004fc8000bf06270 */
[----:B------:R-:W-:Y:S02]  /*03f0*/  ISETP.GT.AND P0, PT, R4, -0x1, !P0 ;  /* 0xffffffff0400780c */ /* 0x000fe40004704270 */
[----:B-1----:R-:W-:-:S04]  /*0400*/  LEA.HI R0, R0, R0, RZ, 0x1 ;  /* 0x0000000000007211 */ /* 0x002fc800078f08ff */
[----:B0-----:R-:W-:Y:S02]  /*0410*/  SHF.R.S32.HI R3, RZ, 0x1, R0 ;  /* 0x00000001ff037819 */ /* 0x001fe40000011400 */
[----:B----4-:R-:W-:Y:S02]  /*0420*/  LEA.HI R8, R2, R2, RZ, 0x1 ;  /* 0x0000000202087211 */ /* 0x010fe400078f08ff */
[----:B------:R-:W-:Y:S01]  /*0430*/  IABS R0, R3 ;  /* 0x0000000300007213 */ /* 0x000fe20000000000 */
[----:B------:R-:W-:Y:S01]  /*0440*/  VIADD R3, R3, UR4 ;  /* 0x0000000403037c36 */ /* 0x000fe20008000000 */
[----:B------:R-:W-:Y:S02]  /*0450*/  SHF.R.S32.HI R8, RZ, 0x1, R8 ;  /* 0x00000001ff087819 */ /* 0x000fe40000011408 */
[----:B------:R-:W-:Y:S01]  /*0460*/  ISETP.NE.AND P4, PT, R0, UR4, PT ;  /* 0x0000000400007c0c */ /* 0x000fe2000bf85270 */
[----:B------:R-:W-:Y:S02]  /*0470*/  UIADD3 UR4, UPT, UPT, UR4, 0x1, URZ ;  /* 0x0000000104047890 */ /* 0x000fe4000fffe0ff */
[----:B------:R-:W-:-:S02]  /*0480*/  IMAD.MOV R7, RZ, RZ, -R8 ;  /* 0x000000ffff077224 */ /* 0x000fc400078e0a08 */
[----:B---3--:R-:W-:-:S08]  /*0490*/  IMAD R6, R3, UR8, R8 ;  /* 0x0000000803067c24 */ /* 0x008fd0000f8e0208 */
.L_x_7:
[----:B------:R-:W0:Y:S01]  /*04a0*/  LDCU UR5, c[0x0][0x3a4] ;  /* 0x00007480ff0577ac */ /* 0x000e220008000800 */
[----:B------:R-:W-:Y:S01]  /*04b0*/  ISETP.GE.U32.AND P1, PT, R11, 0x7, PT ;  /* 0x000000070b00780c */ /* 0x000fe20003f26070 */
[--C-:B------:R-:W-:Y:S01]  /*04c0*/  IMAD.IADD R0, R6, 0x1, R7.reuse ;  /* 0x0000000106007824 */ /* 0x100fe200078e0207 */
[----:B------:R-:W-:Y:S01]  /*04d0*/  IABS R2, R8 ;  /* 0x0000000800027213 */ /* 0x000fe20000000000 */
[----:B------:R-:W-:Y:S02]  /*04e0*/  IMAD.IADD R18, R16, 0x1, R7 ;  /* 0x0000000110127824 */ /* 0x000fe400078e0207 */
[----:B------:R-:W-:Y:S01]  /*04f0*/  IMAD.MOV R20, RZ, RZ, -R12 ;  /* 0x000000ffff147224 */ /* 0x000fe200078e0a0c */
[C---:B------:R-:W-:Y:S01]  /*0500*/  ISETP.NE.AND P5, PT, R7.reuse, R2, PT ;  /* 0x000000020700720c */ /* 0x040fe20003fa5270 */
[----:B------:R-:W-:Y:S02]  /*0510*/  VIADD R7, R7, 0x1 ;  /* 0x0000000107077836 */ /* 0x000fe40000000000 */
[----:B0-----:R-:W-:-:S04]  /*0520*/  IMAD R19, R0, UR5, RZ ;  /* 0x0000000500137c24 */ /* 0x001fc8000f8e02ff */
[----:B------:R-:W-:Y:S01]  /*0530*/  IMAD.IADD R0, R19, 0x1, R12 ;  /* 0x0000000113007824 */ /* 0x000fe200078e020c */
[----:B------:R-:W-:Y:S06]  /*0540*/  @!P1 BRA `(.L_x_1) ;  /* 0x0000000400389947 */ /* 0x000fec0003800000 */
[----:B------:R-:W0:Y:S01]  /*0550*/  LDC.64 R2, c[0x0][0x388] ;  /* 0x0000e200ff027b82 */ /* 0x000e220000000a00 */
[----:B------:R-:W1:Y:S01]  /*0560*/  LDCU UR5, c[0x0][0x39c] ;  /* 0x00007380ff0577ac */ /* 0x000e620008000800 */
[----:B------:R-:W-:Y:S01]  /*0570*/  IMAD.IADD R21, R17, 0x1, -R12 ;  /* 0x0000000111157824 */ /* 0x000fe200078e0a0c */
[----:B------:R-:W-:Y:S01]  /*0580*/  IADD3 R20, PT, PT, -R12, 0x3, RZ ;  /* 0x000000030c147810 */ /* 0x000fe20007ffe1ff */
[----:B------:R-:W-:Y:S01]  /*0590*/  IMAD.MOV.U32 R22, RZ, RZ, R9 ;  /* 0x000000ffff167224 */ /* 0x000fe200078e0009 */
[----:B------:R-:W2:Y:S01]  /*05a0*/  LDCU UR8, c[0x0][0x398] ;  /* 0x00007300ff0877ac */ /* 0x000ea20008000800 */
[----:B-1----:R-:W-:-:S13]  /*05b0*/  ISETP.GE.AND P6, PT, R18, UR5, PT ;  /* 0x0000000512007c0c */ /* 0x002fda000bfc6270 */
.L_x_2:
[C---:B--2---:R-:W-:Y:S01]  /*05c0*/  ISETP.LT.AND P1, PT, R21.reuse, UR8, !P6 ;  /* 0x0000000815007c0c */ /* 0x044fe2000f721270 */
[C---:B------:R-:W-:Y:S01]  /*05d0*/  VIADD R5, R21.reuse, 0x1 ;  /* 0x0000000115057836 */ /* 0x040fe20000000000 */
[----:B------:R-:W-:-:S04]  /*05e0*/  LOP3.LUT R4, R21, R18, RZ, 0xfc, !PT ;  /* 0x0000001215047212 */ /* 0x000fc800078efcff */
[----:B------:R-:W-:Y:S02]  /*05f0*/  ISETP.GT.AND P1, PT, R4, -0x1, P1 ;  /* 0xffffffff0400780c */ /* 0x000fe40000f24270 */
[C---:B------:R-:W-:Y:S02]  /*0600*/  ISETP.LT.AND P2, PT, R5.reuse, UR8, !P6 ;  /* 0x0000000805007c0c */ /* 0x040fe4000f741270 */
[----:B------:R-:W-:Y:S02]  /*0610*/  PLOP3.LUT P1, PT, P1, P0, PT, 0x80, 0x8 ;  /* 0x000000000008781c */ /* 0x000fe40000f21070 */
[----:B------:R-:W-:-:S04]  /*0620*/  LOP3.LUT R5, R5, R18, RZ, 0xfc, !PT ;  /* 0x0000001205057212 */ /* 0x000fc800078efcff */
[----:B------:R-:W-:Y:S01]  /*0630*/  ISETP.GT.AND P2, PT, R5, -0x1, P2 ;  /* 0xffffffff0500780c */ /* 0x000fe20001744270 */
[----:B0-----:R-:W-:-:S03]  /*0640*/  IMAD.WIDE R4, R19, 0x4, R2 ;  /* 0x0000000413047825 */ /* 0x001fc600078e0202 */
[----:B------:R-:W-:-:S03]  /*0650*/  PLOP3.LUT P2, PT, P2, P0, PT, 0x80, 0x8 ;  /* 0x000000000008781c */ /* 0x000fc60001741070 */
[----:B------:R-:W2:Y:S04]  /*0660*/  @P1 LDG.E R23, desc[UR6][R4.64] ;  /* 0x0000000604171981 */ /* 0x000ea8000c1e1900 */
[----:B------:R-:W2:Y:S06]  /*0670*/  @P1 LDS R24, [R14] ;  /* 0x000000000e181984 */ /* 0x000eac0000000800 */
[----:B------:R-:W3:Y:S01]  /*0680*/  @P2 LDG.E R26, desc[UR6][R4.64+0x4] ;  /* 0x00000406041a2981 */ /* 0x000ee2000c1e1900 */
[----:B------:R-:W-:-:S03]  /*0690*/  VIADD R25, R21, 0x3 ;  /* 0x0000000315197836 */ /* 0x000fc60000000000 */
[----:B------:R-:W3:Y:S01]  /*06a0*/  @P2 LDS R28, [R14] ;  /* 0x000000000e1c2984 */ /* 0x000ee20000000800 */
[----:B--2---:R-:W-:Y:S01]  /*06b0*/  @P1 FFMA R13, R24, R23, R13 ;  /* 0x00000017180d1223 */ /* 0x004fe2000000000d */
[----:B------:R-:W-:-:S05]  /*06c0*/  VIADD R23, R21, 0x2 ;  /* 0x0000000215177836 */ /* 0x000fca0000000000 */
[C---:B------:R-:W-:Y:S02]  /*06d0*/  ISETP.LT.AND P1, PT, R23.reuse, UR8, !P6 ;  /* 0x0000000817007c0c */ /* 0x040fe4000f721270 */
[----:B------:R-:W-:Y:S01]  /*06e0*/  LOP3.LUT R23, R23, R18, RZ, 0xfc, !PT ;  /* 0x0000001217177212 */ /* 0x000fe200078efcff */
[----:B---3--:R-:W-:Y:S01]  /*06f0*/  @P2 FFMA R13, R28, R26, R13 ;  /* 0x0000001a1c0d2223 */ /* 0x008fe2000000000d */
[----:B------:R-:W-:Y:S02]  /*0700*/  ISETP.LT.AND P2, PT, R25, UR8, !P6 ;  /* 0x0000000819007c0c */ /* 0x000fe4000f741270 */
[----:B------:R-:W-:Y:S02]  /*0710*/  ISETP.GT.AND P1, PT, R23, -0x1, P1 ;  /* 0xffffffff1700780c */ /* 0x000fe40000f24270 */
[----:B------:R-:W-:Y:S02]  /*0720*/  LOP3.LUT R25, R25, R18, RZ, 0xfc, !PT ;  /* 0x0000001219197212 */ /* 0x000fe400078efcff */
[----:B------:R-:W-:-:S02]  /*0730*/  PLOP3.LUT P1, PT, P1, P0, PT, 0x80, 0x8 ;  /* 0x000000000008781c */ /* 0x000fc40000f21070 */
[----:B------:R-:W-:-:S04]  /*0740*/  ISETP.GT.AND P2, PT, R25, -0x1, P2 ;  /* 0xffffffff1900780c */ /* 0x000fc80001744270 */
[----:B------:R-:W-:-:S07]  /*0750*/  PLOP3.LUT P2, PT, P2, P0, PT, 0x80, 0x8 ;  /* 0x000000000008781c */ /* 0x000fce0001741070 */
[----:B------:R-:W2:Y:S04]  /*0760*/  @P1 LDG.E R24, desc[UR6][R4.64+0x8] ;  /* 0x0000080604181981 */ /* 0x000ea8000c1e1900 */
[----:B------:R-:W2:Y:S04]  /*0770*/  @P1 LDS R28, [R14] ;  /* 0x000000000e1c1984 */ /* 0x000ea80000000800 */
[----:B------:R-:W3:Y:S01]  /*0780*/  @P2 LDG.E R26, desc[UR6][R4.64+0xc] ;  /* 0x00000c06041a2981 */ /* 0x000ee2000c1e1900 */
[----:B------:R-:W-:-:S03]  /*0790*/  VIADD R23, R21, 0x4 ;  /* 0x0000000415177836 */ /* 0x000fc60000000000 */
[----:B------:R-:W3:Y:S01]  /*07a0*/  @P2 LDS R25, [R14] ;  /* 0x000000000e192984 */ /* 0x000ee20000000800 */
[----:B--2---:R-:W-:Y:S01]  /*07b0*/  @P1 FFMA R13, R28, R24, R13 ;  /* 0x000000181c0d1223 */ /* 0x004fe2000000000d */
[C---:B------:R-:W-:Y:S02]  /*07c0*/  ISETP.LT.AND P1, PT, R23.reuse, UR8, !P6 ;  /* 0x0000000817007c0c */ /* 0x040fe4000f721270 */
[----:B------:R-:W-:-:S04]  /*07d0*/  LOP3.LUT R23, R23, R18, RZ, 0xfc, !PT ;  /* 0x0000001217177212 */ /* 0x000fc800078efcff */
[----:B------:R-:W-:Y:S01]  /*07e0*/  ISETP.GT.AND P1, PT, R23, -0x1, P1 ;  /* 0xffffffff1700780c */ /* 0x000fe20000f24270 */
[----:B---3--:R-:W-:Y:S01]  /*07f0*/  @P2 FFMA R13, R25, R26, R13 ;  /* 0x0000001a190d2223 */ /* 0x008fe2000000000d */
[----:B------:R-:W-:Y:S02]  /*0800*/  VIADD R25, R21, 0x5 ;  /* 0x0000000515197836 */ /* 0x000fe40000000000 */
[----:B------:R-:W-:-:S03]  /*0810*/  PLOP3.LUT P1, PT, P1, P0, PT, 0x80, 0x8 ;  /* 0x000000000008781c */ /* 0x000fc60000f21070 */
[C---:B------:R-:W-:Y:S02]  /*0820*/  ISETP.LT.AND P2, PT, R25.reuse, UR8, !P6 ;  /* 0x0000000819007c0c */ /* 0x040fe4000f741270 */
[----:B------:R-:W-:-:S04]  /*0830*/  LOP3.LUT R25, R25, R18, RZ, 0xfc, !PT ;  /* 0x0000001219197212 */ /* 0x000fc800078efcff */
[----:B------:R-:W-:-:S04]  /*0840*/  ISETP.GT.AND P2, PT, R25, -0x1, P2 ;  /* 0xffffffff1900780c */ /* 0x000fc80001744270 */
[----:B------:R-:W-:Y:S01]  /*0850*/  PLOP3.LUT P2, PT, P2, P0, PT, 0x80, 0x8 ;  /* 0x000000000008781c */ /* 0x000fe20001741070 */
[----:B------:R-:W2:Y:S04]  /*0860*/  @P1 LDG.E R24, desc[UR6][R4.64+0x10] ;  /* 0x0000100604181981 */ /* 0x000ea8000c1e1900 */
[----:B------:R-:W2:Y:S08]  /*0870*/  @P1 LDS R28, [R14] ;  /* 0x000000000e1c1984 */ /* 0x000eb00000000800 */
[----:B------:R-:W3:Y:S01]  /*0880*/  @P2 LDG.E R26, desc[UR6][R4.64+0x14] ;  /* 0x00001406041a2981 */ /* 0x000ee2000c1e1900 */
[----:B------:R-:W-:-:S03]  /*0890*/  VIADD R23, R21, 0x6 ;  /* 0x0000000615177836 */ /* 0x000fc60000000000 */
[----:B------:R-:W3:Y:S01]  /*08a0*/  @P2 LDS R25, [R14] ;  /* 0x000000000e192984 */ /* 0x000ee20000000800 */
[----:B--2---:R-:W-:Y:S01]  /*08b0*/  @P1 FFMA R13, R28, R24, R13 ;  /* 0x000000181c0d1223 */ /* 0x004fe2000000000d */
[C---:B------:R-:W-:Y:S02]  /*08c0*/  ISETP.LT.AND P1, PT, R23.reuse, UR8, !P6 ;  /* 0x0000000817007c0c */ /* 0x040fe4000f721270 */
[----:B------:R-:W-:-:S04]  /*08d0*/  LOP3.LUT R23, R23, R18, RZ, 0xfc, !PT ;  /* 0x0000001217177212 */ /* 0x000fc800078efcff */
[----:B------:R-:W-:-:S04]  /*08e0*/  ISETP.GT.AND P1, PT, R23, -0x1, P1 ;  /* 0xffffffff1700780c */ /* 0x000fc80000f24270 */
[----:B------:R-:W-:Y:S01]  /*08f0*/  PLOP3.LUT P1, PT, P1, P0, PT, 0x80, 0x8 ;  /* 0x000000000008781c */ /* 0x000fe20000f21070 */
[----:B---3--:R-:W-:Y:S01]  /*0900*/  @P2 FFMA R13, R25, R26, R13 ;  /* 0x0000001a190d2223 */ /* 0x008fe2000000000d */
[----:B------:R-:W-:-:S05]  /*0910*/  VIADD R25, R21, 0x7 ;  /* 0x0000000715197836 */ /* 0x000fca0000000000 */
[C---:B------:R-:W-:Y:S02]  /*0920*/  ISETP.LT.AND P2, PT, R25.reuse, UR8, !P6 ;  /* 0x0000000819007c0c */ /* 0x040fe4000f741270 */
[----:B------:R-:W-:-:S04]  /*0930*/  LOP3.LUT R25, R25, R18, RZ, 0xfc, !PT ;  /* 0x0000001219197212 */ /* 0x000fc800078efcff */
[----:B------:R-:W-:Y:S01]  /*0940*/  ISETP.GT.AND P2, PT, R25, -0x1, P2 ;  /* 0xffffffff1900780c */ /* 0x000fe20001744270 */
[----:B------:R-:W2:Y:S03]  /*0950*/  @P1 LDG.E R24, desc[UR6][R4.64+0x18] ;  /* 0x0000180604181981 */ /* 0x000ea6000c1e1900 */
[----:B------:R-:W-:Y:S01]  /*0960*/  PLOP3.LUT P2, PT, P2, P0, PT, 0x80, 0x8 ;  /* 0x000000000008781c */ /* 0x000fe20001741070 */
[----:B------:R-:W2:-:S12]  /*0970*/  @P1 LDS R28, [R14] ;  /* 0x000000000e1c1984 */ /* 0x000e980000000800 */
[----:B------:R-:W3:Y:S04]  /*0980*/  @P2 LDG.E R26, desc[UR6][R4.64+0x1c] ;  /* 0x00001c06041a2981 */ /* 0x000ee8000c1e1900 */
[----:B------:R-:W3:Y:S01]  /*0990*/  @P2 LDS R23, [R14] ;  /* 0x000000000e172984 */ /* 0x000ee20000000800 */
[----:B------:R-:W-:Y:S02]  /*09a0*/  VIADD R22, R22, 0x8 ;  /* 0x0000000816167836 */ /* 0x000fe40000000000 */
[----:B------:R-:W-:Y:S02]  /*09b0*/  VIADD R20, R20, 0x8 ;  /* 0x0000000814147836 */ /* 0x000fe40000000000 */
[----:B------:R-:W-:Y:S02]  /*09c0*/  VIADD R21, R21, 0x8 ;  /* 0x0000000815157836 */ /* 0x000fe40000000000 */
[----:B------:R-:W-:-:S02]  /*09d0*/  VIADD R19, R19, 0x8 ;  /* 0x0000000813137836 */ /* 0x000fc40000000000 */
[----:B--2---:R-:W-:Y:S01]  /*09e0*/  @P1 FFMA R13, R28, R24, R13 ;  /* 0x000000181c0d1223 */ /* 0x004fe2000000000d */
[----:B------:R-:W-:-:S03]  /*09f0*/  ISETP.NE.AND P1, PT, R22, RZ, PT ;  /* 0x000000ff1600720c */ /* 0x000fc60003f25270 */
[----:B---3--:R-:W-:-:S10]  /*0a00*/  @P2 FFMA R13, R23, R26, R13 ;  /* 0x0000001a170d2223 */ /* 0x008fd4000000000d */
[----:B------:R-:W-:Y:S05]  /*0a10*/  @P1 BRA `(.L_x_2) ;  /* 0xfffffff800e81947 */ /* 0x000fea000383ffff */
[----:B------:R-:W-:-:S07]  /*0a20*/  VIADD R20, R20, 0xfffffffd ;  /* 0xfffffffd14147836 */ /* 0x000fce0000000000 */
.L_x_1:
[----:B------:R-:W-:-:S05]  /*0a30*/  VIADD R2, R11, 0x1 ;  /* 0x000000010b027836 */ /* 0x000fca0000000000 */
[----:B------:R-:W-:-:S04]  /*0a40*/  LOP3.LUT R2, R2, 0x7, RZ, 0xc0, !PT ;  /* 0x0000000702027812 */ /* 0x000fc800078ec0ff */
[----:B------:R-:W-:-:S13]  /*0a50*/  ISETP.NE.AND P1, PT, R2, RZ, PT ;  /* 0x000000ff0200720c */ /* 0x000fda0003f25270 */
[----:B------:R-:W-:Y:S05]  /*0a60*/  @!P1 BRA `(.L_x_3) ;  /* 0x00000004004c9947 */ /* 0x000fea0003800000 */
[----:B------:R-:W-:Y:S01]  /*0a70*/  ISETP.NE.AND P6, PT, R10, RZ, PT ;  /* 0x000000ff0a00720c */ /* 0x000fe20003fc5270 */
[----:B------:R-:W-:-:S12]  /*0a80*/  @!P3 BRA `(.L_x_4) ;  /* 0x000000000098b947 */ /* 0x000fd80003800000 */
[----:B------:R-:W0:Y:S01]  /*0a90*/  LDCU.64 UR8, c[0x0][0x398] ;  /* 0x00007300ff0877ac */ /* 0x000e220008000a00 */
[----:B------:R-:W1:Y:S01]  /*0aa0*/  LDC.64 R2, c[0x0][0x388] ;  /* 0x0000e200ff027b82 */ /* 0x000e620000000a00 */
[--C-:B------:R-:W-:Y:S02]  /*0ab0*/  IMAD.IADD R19, R17, 0x1, R20.reuse ;  /* 0x0000000111137824 */ /* 0x100fe400078e0214 */
[----:B------:R-:W-:-:S03]  /*0ac0*/  IMAD.IADD R5, R0, 0x1, R20 ;  /* 0x0000000100057824 */ /* 0x000fc600078e0214 */
[----:B------:R-:W-:Y:S02]  /*0ad0*/  LOP3.LUT R4, R19, R18, RZ, 0xfc, !PT ;  /* 0x0000001213047212 */ /* 0x000fe400078efcff */
[----:B0-----:R-:W-:-:S04]  /*0ae0*/  ISETP.GE.AND P1, PT, R18, UR9, PT ;  /* 0x0000000912007c0c */ /* 0x001fc8000bf26270 */
[----:B------:R-:W-:Y:S01]  /*0af0*/  ISETP.LT.AND P2, PT, R19, UR8, !P1 ;  /* 0x0000000813007c0c */ /* 0x000fe2000cf41270 */
[----:B-1----:R-:W-:-:S03]  /*0b00*/  IMAD.WIDE R2, R5, 0x4, R2 ;  /* 0x0000000405027825 */ /* 0x002fc600078e0202 */
[----:B------:R-:W-:-:S04]  /*0b10*/  ISETP.GT.AND P2, PT, R4, -0x1, P2 ;  /* 0xffffffff0400780c */ /* 0x000fc80001744270 */
[----:B------:R-:W-:-:S13]  /*0b20*/  PLOP3.LUT P2, PT, P2, P0, PT, 0x80, 0x8 ;  /* 0x000000000008781c */ /* 0x000fda0001741070 */
[----:B------:R-:W2:Y:S01]  /*0b30*/  @P2 LDG.E R4, desc[UR6][R2.64] ;  /* 0x0000000602042981 */ /* 0x000ea2000c1e1900 */
[----:B------:R-:W-:-:S03]  /*0b40*/  VIADD R5, R19, 0x1 ;  /* 0x0000000113057836 */ /* 0x000fc60000000000 */
[----:B------:R-:W2:Y:S02]  /*0b50*/  @P2 LDS R22, [R14] ;  /* 0x000000000e162984 */ /* 0x000ea40000000800 */
[----:B--2---:R-:W-:Y:S01]  /*0b60*/  @P2 FFMA R13, R22, R4, R13 ;  /* 0x00000004160d2223 */ /* 0x004fe2000000000d */
[C---:B------:R-:W-:Y:S02]  /*0b70*/  ISETP.LT.AND P2, PT, R5.reuse, UR8, !P1 ;  /* 0x0000000805007c0c */ /* 0x040fe4000cf41270 */
[----:B------:R-:W-:-:S04]  /*0b80*/  LOP3.LUT R5, R5, R18, RZ, 0xfc, !PT ;  /* 0x0000001205057212 */ /* 0x000fc800078efcff */
[----:B------:R-:W-:-:S04]  /*0b90*/  ISETP.GT.AND P2, PT, R5, -0x1, P2 ;  /* 0xffffffff0500780c */ /* 0x000fc80001744270 */
[----:B------:R-:W-:-:S13]  /*0ba0*/  PLOP3.LUT P2, PT, P2, P0, PT, 0x80, 0x8 ;  /* 0x000000000008781c */ /* 0x000fda0001741070 */
[----:B------:R-:W2:Y:S01]  /*0bb0*/  @P2 LDG.E R4, desc[UR6][R2.64+0x4] ;  /* 0x0000040602042981 */ /* 0x000ea2000c1e1900 */
[C---:B------:R-:W-:Y:S02]  /*0bc0*/  VIADD R5, R19.reuse, 0x2 ;  /* 0x0000000213057836 */ /* 0x040fe40000000000 */
[----:B------:R-:W-:Y:S01]  /*0bd0*/  VIADD R19, R19, 0x3 ;  /* 0x0000000313137836 */ /* 0x000fe20000000000 */
[----:B------:R-:W2:Y:S02]  /*0be0*/  @P2 LDS R22, [R14] ;  /* 0x000000000e162984 */ /* 0x000ea40000000800 */
[----:B--2---:R-:W-:Y:S01]  /*0bf0*/  @P2 FFMA R13, R22, R4, R13 ;  /* 0x00000004160d2223 */ /* 0x004fe2000000000d */
[C---:B------:R-:W-:Y:S02]  /*0c00*/  ISETP.LT.AND P2, PT, R5.reuse, UR8, !P1 ;  /* 0x0000000805007c0c */ /* 0x040fe4000cf41270 */
[----:B------:R-:W-:Y:S02]  /*0c10*/  LOP3.LUT R5, R5, R18, RZ, 0xfc, !PT ;  /* 0x0000001205057212 */ /* 0x000fe400078efcff */
[----:B------:R-:W-:-:S02]  /*0c20*/  ISETP.LT.AND P1, PT, R19, UR8, !P1 ;  /* 0x0000000813007c0c */ /* 0x000fc4000cf21270 */
[----:B------:R-:W-:Y:S02]  /*0c30*/  LOP3.LUT R19, R19, R18, RZ, 0xfc, !PT ;  /* 0x0000001213137212 */ /* 0x000fe400078efcff */
[----:B------:R-:W-:Y:S02]  /*0c40*/  ISETP.GT.AND P2, PT, R5, -0x1, P2 ;  /* 0xffffffff0500780c */ /* 0x000fe40001744270 */
[----:B------:R-:W-:Y:S02]  /*0c50*/  ISETP.GT.AND P1, PT, R19, -0x1, P1 ;  /* 0xffffffff1300780c */ /* 0x000fe40000f24270 */
[----:B------:R-:W-:Y:S02]  /*0c60*/  PLOP3.LUT P2, PT, P2, P0, PT, 0x80, 0x8 ;  /* 0x000000000008781c */ /* 0x000fe40001741070 */
[----:B------:R-:W-:-:S11]  /*0c70*/  PLOP3.LUT P1, PT, P1, P0, PT, 0x80, 0x8 ;  /* 0x000000000008781c */ /* 0x000fd60000f21070 */
[----:B------:R-:W2:Y:S04]  /*0c80*/  @P2 LDG.E R4, desc[UR6][R2.64+0x8] ;  /* 0x0000080602042981 */ /* 0x000ea8000c1e1900 */
[----:B------:R-:W3:Y:S01]  /*0c90*/  @P1 LDG.E R22, desc[UR6][R2.64+0xc] ;  /* 0x00000c0602161981 */ /* 0x000ee2000c1e1900 */
[----:B------:R-:W-:-:S03]  /*0ca0*/  VIADD R20, R20, 0x4 ;  /* 0x0000000414147836 */ /* 0x000fc60000000000 */
[----:B------:R-:W2:Y:S04]  /*0cb0*/  @P2 LDS R24, [R14] ;  /* 0x000000000e182984 */ /* 0x000ea80000000800 */
[----:B------:R-:W3:Y:S01]  /*0cc0*/  @P1 LDS R26, [R14] ;  /* 0x000000000e1a1984 */ /* 0x000ee20000000800 */
[----:B--2---:R-:W-:-:S04]  /*0cd0*/  @P2 FFMA R13, R24, R4, R13 ;  /* 0x00000004180d2223 */ /* 0x004fc8000000000d */
[----:B---3--:R-:W-:-:S07]  /*0ce0*/  @P1 FFMA R13, R26, R22, R13 ;  /* 0x000000161a0d1223 */ /* 0x008fce000000000d */
.L_x_4:
[----:B------:R-:W-:Y:S05]  /*0cf0*/  @!P6 BRA `(.L_x_3) ;  /* 0x0000000000a8e947 */ /* 0x000fea0003800000 */
[----:B------:R-:W-:Y:S02]  /*0d00*/  ISETP.NE.AND P1, PT, R10, 0x1, PT ;  /* 0x000000010a00780c */ /* 0x000fe40003f25270 */
[----:B------:R-:W-:-:S11]  /*0d10*/  LOP3.LUT P6, RZ, R11, 0x1, RZ, 0xc0, !PT ;  /* 0x000000010bff7812 */ /* 0x000fd600078cc0ff */
[----:B------:R-:W-:Y:S05]  /*0d20*/  @!P1 BRA `(.L_x_5) ;  /* 0x0000000000589947 */ /* 0x000fea0003800000 */
[----:B------:R-:W0:Y:S01]  /*0d30*/  LDCU.64 UR8, c[0x0][0x398] ;  /* 0x00007300ff0877ac */ /* 0x000e220008000a00 */
[----:B------:R-:W1:Y:S01]  /*0d40*/  LDC.64 R2, c[0x0][0x388] ;  /* 0x0000e200ff027b82 */ /* 0x000e620000000a00 */
[----:B------:R-:W-:-:S04]  /*0d50*/  IMAD.IADD R19, R17, 0x1, R20 ;  /* 0x0000000111137824 */ /* 0x000fc800078e0214 */
[C---:B------:R-:W-:Y:S01]  /*0d60*/  VIADD R5, R19.reuse, 0x1 ;  /* 0x0000000113057836 */ /* 0x040fe20000000000 */
[----:B------:R-:W-:Y:S02]  /*0d70*/  LOP3.LUT R4, R19, R18, RZ, 0xfc, !PT ;  /* 0x0000001213047212 */ /* 0x000fe400078efcff */
[----:B0-----:R-:W-:-:S04]  /*0d80*/  ISETP.GE.AND P2, PT, R18, UR9, PT ;  /* 0x0000000912007c0c */ /* 0x001fc8000bf46270 */
[----:B------:R-:W-:Y:S02]  /*0d90*/  ISETP.LT.AND P1, PT, R19, UR8, !P2 ;  /* 0x0000000813007c0c */ /* 0x000fe4000d721270 */
[C---:B------:R-:W-:Y:S02]  /*0da0*/  ISETP.LT.AND P2, PT, R5.reuse, UR8, !P2 ;  /* 0x0000000805007c0c */ /* 0x040fe4000d741270 */
[----:B------:R-:W-:Y:S02]  /*0db0*/  LOP3.LUT R5, R5, R18, RZ, 0xfc, !PT ;  /* 0x0000001205057212 */ /* 0x000fe400078efcff */
[----:B------:R-:W-:Y:S02]  /*0dc0*/  ISETP.GT.AND P1, PT, R4, -0x1, P1 ;  /* 0xffffffff0400780c */ /* 0x000fe40000f24270 */
[----:B------:R-:W-:Y:S01]  /*0dd0*/  ISETP.GT.AND P2, PT, R5, -0x1, P2 ;  /* 0xffffffff0500780c */ /* 0x000fe20001744270 */
[----:B------:R-:W-:Y:S01]  /*0de0*/  IMAD.IADD R5, R0, 0x1, R20 ;  /* 0x0000000100057824 */ /* 0x000fe200078e0214 */
[----:B------:R-:W-:-:S02]  /*0df0*/  PLOP3.LUT P1, PT, P1, P0, PT, 0x80, 0x8 ;  /* 0x000000000008781c */ /* 0x000fc40000f21070 */
[----:B------:R-:W-:Y:S01]  /*0e00*/  PLOP3.LUT P2, PT, P2, P0, PT, 0x80, 0x8 ;  /* 0x000000000008781c */ /* 0x000fe20001741070 */
[----:B-1----:R-:W-:-:S10]  /*0e10*/  IMAD.WIDE R2, R5, 0x4, R2 ;  /* 0x0000000405027825 */ /* 0x002fd400078e0202 */
[----:B------:R-:W2:Y:S04]  /*0e20*/  @P1 LDG.E R4, desc[UR6][R2.64] ;  /* 0x0000000602041981 */ /* 0x000ea8000c1e1900 */
[----:B------:R-:W3:Y:S01]  /*0e30*/  @P2 LDG.E R22, desc[UR6][R2.64+0x4] ;  /* 0x0000040602162981 */ /* 0x000ee2000c1e1900 */
[----:B------:R-:W-:-:S03]  /*0e40*/  VIADD R20, R20, 0x2 ;  /* 0x0000000214147836 */ /* 0x000fc60000000000 */
[----:B------:R-:W2:Y:S04]  /*0e50*/  @P1 LDS R24, [R14] ;  /* 0x000000000e181984 */ /* 0x000ea80000000800 */
[----:B------:R-:W3:Y:S01]  /*0e60*/  @P2 LDS R26, [R14] ;  /* 0x000000000e1a2984 */ /* 0x000ee20000000800 */
[----:B--2---:R-:W-:-:S04]  /*0e70*/  @P1 FFMA R13, R24, R4, R13 ;  /* 0x00000004180d1223 */ /* 0x004fc8000000000d */
[----:B---3--:R-:W-:-:S07]  /*0e80*/  @P2 FFMA R13, R26, R22, R13 ;  /* 0x000000161a0d2223 */ /* 0x008fce000000000d */
.L_x_5:
[----:B------:R-:W-:Y:S05]  /*0e90*/  @P6 BRA `(.L_x_3) ;  /* 0x0000000000406947 */ /* 0x000fea0003800000 */
[----:B------:R-:W0:Y:S01]  /*0ea0*/  LDCU.64 UR8, c[0x0][0x398] ;  /* 0x00007300ff0877ac */ /* 0x000e220008000a00 */
[----:B------:R-:W-:Y:S01]  /*0eb0*/  IMAD.IADD R3, R17, 0x1, R20 ;  /* 0x0000000111037824 */ /* 0x000fe200078e0214 */
[----:B------:R-:W-:Y:S01]  /*0ec0*/  BSSY.RECONVERGENT B0, `(.L_x_3) ;  /* 0x000000d000007945 */ /* 0x000fe20003800200 */
[----:B0-----:R-:W-:-:S03]  /*0ed0*/  ISETP.GE.AND P1, PT, R18, UR9, PT ;  /* 0x0000000912007c0c */ /* 0x001fc6000bf26270 */
[C---:B------:R-:W-:Y:S02]  /*0ee0*/  LOP3.LUT R18, R3.reuse, R18, RZ, 0xfc, !PT ;  /* 0x0000001203127212 */ /* 0x040fe400078efcff */
[----:B------:R-:W-:-:S04]  /*0ef0*/  ISETP.LT.AND P1, PT, R3, UR8, !P1 ;  /* 0x0000000803007c0c */ /* 0x000fc8000cf21270 */
[----:B------:R-:W-:-:S04]  /*0f00*/  ISETP.GT.AND P1, PT, R18, -0x1, P1 ;  /* 0xffffffff1200780c */ /* 0x000fc80000f24270 */
[----:B------:R-:W-:-:S13]  /*0f10*/  PLOP3.LUT P1, PT, P1, P0, PT, 0x80, 0x8 ;  /* 0x000000000008781c */ /* 0x000fda0000f21070 */
[----:B------:R-:W-:Y:S05]  /*0f20*/  @!P1 BRA `(.L_x_6) ;  /* 0x0000000000189947 */ /* 0x000fea0003800000 */
[----:B------:R-:W0:Y:S01]  /*0f30*/  LDC.64 R2, c[0x0][0x388] ;  /* 0x0000e200ff027b82 */ /* 0x000e220000000a00 */
[----:B------:R-:W-:Y:S02]  /*0f40*/  IMAD.IADD R5, R0, 0x1, R20 ;  /* 0x0000000100057824 */ /* 0x000fe400078e0214 */
[----:B------:R-:W1:Y:S02]  /*0f50*/  LDS R0, [R14] ;  /* 0x000000000e007984 */ /* 0x000e640000000800 */
[----:B0-----:R-:W-:-:S06]  /*0f60*/  IMAD.WIDE R2, R5, 0x4, R2 ;  /* 0x0000000405027825 */ /* 0x001fcc00078e0202 */
[----:B------:R-:W1:Y:S02]  /*0f70*/  LDG.E R2, desc[UR6][R2.64] ;  /* 0x0000000602027981 */ /* 0x000e64000c1e1900 */
[----:B-1----:R-:W-:-:S07]  /*0f80*/  FFMA R13, R0, R2, R13 ;  /* 0x00000002000d7223 */ /* 0x002fce000000000d */
.L_x_6:
[----:B------:R-:W-:Y:S05]  /*0f90*/  BSYNC.RECONVERGENT B0 ;  /* 0x0000000000007941 */ /* 0x000fea0003800200 */
.L_x_3:
[----:B------:R-:W-:Y:S05]  /*0fa0*/  @P5 BRA `(.L_x_7) ;  /* 0xfffffff4003c5947 */ /* 0x000fea000383ffff */
[----:B------:R-:W-:Y:S05]  /*0fb0*/  @P4 BRA `(.L_x_8) ;  /* 0xfffffff000f44947 */ /* 0x000fea000383ffff */
.L_x_0:
[----:B------:R-:W1:Y:S01]  /*0fc0*/  LDCU.64 UR8, c[0x0][0x398] ;  /* 0x00007300ff0877ac */ /* 0x000e620008000a00 */
[----:B------:R-:W2:Y:S01]  /*0fd0*/  LDCU UR5, c[0x0][0x3a0] ;  /* 0x00007400ff0577ac */ /* 0x000ea20008000800 */
[----:B-1----:R-:W-:-:S04]  /*0fe0*/  ISETP.GE.U32.AND P0, PT, R16, UR9, PT ;  /* 0x0000000910007c0c */ /* 0x002fc8000bf06070 */
[----:B--2---:R-:W-:-:S04]  /*0ff0*/  ISETP.GE.U32.OR P0, PT, R15, UR5, P0 ;  /* 0x000000050f007c0c */ /* 0x004fc80008706470 */
[----:B------:R-:W-:-:S13]  /*1000*/  ISETP.GE.U32.OR P0, PT, R17, UR8, P0 ;  /* 0x0000000811007c0c */ /* 0x000fda0008706470 */
[----:B------:R-:W-:Y:S05]  /*1010*/  @P0 EXIT ;  /* 0x000000000000094d */ /* 0x000fea0003800000 */
[----:B0-----:R-:W0:Y:S01]  /*1020*/  LDC.64 R2, c[0x0][0x390] ;  /* 0x0000e400ff027b82 */ /* 0x001e220000000a00 */
[----:B------:R-:W-:-:S04]  /*1030*/  IMAD R16, R15, UR9, R16 ;  /* 0x000000090f107c24 */ /* 0x000fc8000f8e0210 */
[----:B------:R-:W-:-:S04]  /*1040*/  IMAD R17, R16, UR8, R17 ;  /* 0x0000000810117c24 */ /* 0x000fc8000f8e0211 */
[----:B0-----:R-:W-:-:S05]  /*1050*/  IMAD.WIDE R2, R17, 0x4, R2 ;  /* 0x0000000411027825 */ /* 0x001fca00078e0202 */
[----:B------:R-:W-:Y:S01]  /*1060*/  STG.E desc[UR6][R2.64], R13 ;  /* 0x0000000d02007986 */ /* 0x000fe2000c101906 */
[----:B------:R-:W-:Y:S05]  /*1070*/  EXIT ;  /* 0x000000000000794d */ /* 0x000fea0003800000 */
.L_x_9:
[----:B------:R-:W-:-:S00]  /*1080*/  BRA `(.L_x_9) ;  /* 0xfffffffc00fc7947 */ /* 0x000fc0000383ffff */
[----:B------:R-:W-:-:S00]  /*1090*/  NOP ;  /* 0x0000000000007918 */ /* 0x000fc00000000000 */
        /* <DEDUP_REMOVED lines=14> */
.L_x_10:


//--------------------- .nv.shared._Z13convolution3DPKfS0_Pf4int3S2_ --------------------------
	.section	.nv.shared._Z13convolution3DPKfS0_Pf4int3S2_,"aw",@nobits
	.sectionflags	@""
	.align	16
	.zero		1024


//--------------------- .nv.shared.reserved.0     --------------------------
	.section	.nv.shared.reserved.0,"aw",@nobits
	.weak		__nv_reservedSMEM_offset_0_alias
	.size		__nv_reservedSMEM_offset_0_alias, 0, 64
	.other		__nv_reservedSMEM_offset_0_alias,@"STO_CUDA_RESERVED_SHARED STV_DEFAULT"
__nv_reservedSMEM_offset_0_alias:
	.zero		0
	.zero		64


//--------------------- .nv.constant0._Z13convolution3DPKfS0_Pf4int3S2_ --------------------------
	.section	.nv.constant0._Z13convolution3DPKfS0_Pf4int3S2_,"a",@progbits
	.sectionflags	@""
	.align	4
.nv.constant0._Z13convolution3DPKfS0_Pf4int3S2_:
	.zero		944


//--------------------- SYMBOLS --------------------------

	.type		.nv.reservedSmem.offset0,@object
	.size		.nv.reservedSmem.offset0,0x4
	.type		.nv.reservedSmem.cap,@object
	.size		.nv.reservedSmem.cap,0x4
